//
// Generated by NVIDIA NVVM Compiler
//
// Compiler Build ID: CL-36424714
// Cuda compilation tools, release 13.0, V13.0.88
// Based on NVVM 20.0.0
//

.version 9.0
.target sm_100
.address_size 64

	// .globl	_Z7inverseiPdS_S_

.visible .entry _Z7inverseiPdS_S_(
	.param .u32 _Z7inverseiPdS_S__param_0,
	.param .u64 .ptr .align 1 _Z7inverseiPdS_S__param_1,
	.param .u64 .ptr .align 1 _Z7inverseiPdS_S__param_2,
	.param .u64 .ptr .align 1 _Z7inverseiPdS_S__param_3
)
{
	.reg .pred 	%p<2>;
	.reg .b32 	%r<3>;
	.reg .b64 	%rd<7>;
	.reg .b64 	%fd<5>;

	ld.param.u32 	%r1, [_Z7inverseiPdS_S__param_0];
	ld.param.u64 	%rd1, [_Z7inverseiPdS_S__param_1];
	ld.param.u64 	%rd2, [_Z7inverseiPdS_S__param_2];
	ld.param.u64 	%rd3, [_Z7inverseiPdS_S__param_3];
	mov.u32 	%r2, %tid.x;
	setp.ge.s32 	%p1, %r2, %r1;
	@%p1 bra 	$L__BB0_2;
	cvta.to.global.u64 	%rd4, %rd1;
	cvta.to.global.u64 	%rd5, %rd2;
	cvta.to.global.u64 	%rd6, %rd3;
	ld.global.f64 	%fd1, [%rd4];
	ld.global.f64 	%fd2, [%rd5];
	add.f64 	%fd3, %fd1, %fd2;
	rcp.rn.f64 	%fd4, %fd3;
	st.global.f64 	[%rd6], %fd4;
$L__BB0_2:
	ret;

}


// ===== COMPILED SASS (sm_100) =====

	.target	sm_100

	.elftype	@"ET_EXEC"


//--------------------- .note.nv.tkinfo           --------------------------
	.section	.note.nv.tkinfo,"",@"SHT_NOTE"
	.sectionflags	@"SHF_NOTE_NV_TKINFO"
	.tkinfo
        /*0018*/ 	.word	0x00000002
        /*0030*/ 	.string	""
        /*0030*/ 	.string	"ptxas"
        /*0030*/ 	.string	"Cuda compilation tools, release 13.0, V13.0.88"
        /*0030*/ 	.string	"Build cuda_13.0.r13.0/compiler.36424714_0"
        /*0030*/ 	.string	"-arch sm_100 -m 64 "



//--------------------- .note.nv.cuinfo           --------------------------
	.section	.note.nv.cuinfo,"",@"SHT_NOTE"
	.sectionflags	@"SHF_NOTE_NV_CUINFO"
        /*0018*/ 	.short	0x0002
        /*001a*/ 	.short	0x0064
        /*001c*/ 	.short	0x0082
	.zero		2


//--------------------- .nv.info                  --------------------------
	.section	.nv.info,"",@"SHT_CUDA_INFO"
	.align	4


	//----- nvinfo : EIATTR_REGCOUNT
	.align		4
        /*0000*/ 	.byte	0x04, 0x2f
        /*0002*/ 	.short	(.L_1 - .L_0)
	.align		4
.L_0:
        /*0004*/ 	.word	index@(_Z7inverseiPdS_S_)
        /*0008*/ 	.word	0x00000010


	//----- nvinfo : EIATTR_FRAME_SIZE
	.align		4
.L_1:
        /*000c*/ 	.byte	0x04, 0x11
        /*000e*/ 	.short	(.L_3 - .L_2)
	.align		4
.L_2:
        /*0010*/ 	.word	index@($__internal_0_$__cuda_sm20_dblrcp_rn_slowpath_v3)
        /*0014*/ 	.word	0x00000000


	//----- nvinfo : EIATTR_FRAME_SIZE
	.align		4
.L_3:
        /*0018*/ 	.byte	0x04, 0x11
        /*001a*/ 	.short	(.L_5 - .L_4)
	.align		4
.L_4:
        /*001c*/ 	.word	index@(_Z7inverseiPdS_S_)
        /*0020*/ 	.word	0x00000000


	//----- nvinfo : EIATTR_MIN_STACK_SIZE
	.align		4
.L_5:
        /*0024*/ 	.byte	0x04, 0x12
        /*0026*/ 	.short	(.L_7 - .L_6)
	.align		4
.L_6:
        /*0028*/ 	.word	index@(_Z7inverseiPdS_S_)
        /*002c*/ 	.word	0x00000000
.L_7:


//--------------------- .nv.compat                --------------------------
	.section	.nv.compat,"",@"SHT_CUDA_COMPAT_INFO"
	.align	4
        /*0000*/ 	.byte	0x02, 0x09, 0x00, 0x00, 0x02, 0x02, 0x01, 0x00, 0x02, 0x05, 0x05, 0x00, 0x03, 0x07, 0x01, 0x01
        /*0010*/ 	.byte	0x02, 0x03, 0x00, 0x00, 0x02, 0x06, 0x01, 0x00, 0x04, 0x0b, 0x08, 0x00, 0x01, 0x00, 0x00, 0x00
        /*0020*/ 	.byte	0x00, 0x00, 0x00, 0x00


//--------------------- .nv.info._Z7inverseiPdS_S_ --------------------------
	.section	.nv.info._Z7inverseiPdS_S_,"",@"SHT_CUDA_INFO"
	.sectionflags	@""
	.align	4


	//----- nvinfo : EIATTR_CUDA_API_VERSION
	.align		4
        /*0000*/ 	.byte	0x04, 0x37
        /*0002*/ 	.short	(.L_9 - .L_8)
.L_8:
        /*0004*/ 	.word	0x00000082


	//----- nvinfo : EIATTR_KPARAM_INFO
	.align		4
.L_9:
        /*0008*/ 	.byte	0x04, 0x17
        /*000a*/ 	.short	(.L_11 - .L_10)
.L_10:
        /*000c*/ 	.word	0x00000000
        /*0010*/ 	.short	0x0003
        /*0012*/ 	.short	0x0018
        /*0014*/ 	.byte	0x00, 0xf5, 0x21, 0x00


	//----- nvinfo : EIATTR_KPARAM_INFO
	.align		4
.L_11:
        /*0018*/ 	.byte	0x04, 0x17
        /*001a*/ 	.short	(.L_13 - .L_12)
.L_12:
        /*001c*/ 	.word	0x00000000
        /*0020*/ 	.short	0x0002
        /*0022*/ 	.short	0x0010
        /*0024*/ 	.byte	0x00, 0xf5, 0x21, 0x00


	//----- nvinfo : EIATTR_KPARAM_INFO
	.align		4
.L_13:
        /*0028*/ 	.byte	0x04, 0x17
        /*002a*/ 	.short	(.L_15 - .L_14)
.L_14:
        /*002c*/ 	.word	0x00000000
        /*0030*/ 	.short	0x0001
        /*0032*/ 	.short	0x0008
        /*0034*/ 	.byte	0x00, 0xf5, 0x21, 0x00


	//----- nvinfo : EIATTR_KPARAM_INFO
	.align		4
.L_15:
        /*0038*/ 	.byte	0x04, 0x17
        /*003a*/ 	.short	(.L_17 - .L_16)
.L_16:
        /*003c*/ 	.word	0x00000000
        /*0040*/ 	.short	0x0000
        /*0042*/ 	.short	0x0000
        /*0044*/ 	.byte	0x00, 0xf0, 0x11, 0x00


	//----- nvinfo : EIATTR_SPARSE_MMA_MASK
	.align		4
.L_17:
        /*0048*/ 	.byte	0x03, 0x50
        /*004a*/ 	.short	0x0000


	//----- nvinfo : EIATTR_MAXREG_COUNT
	.align		4
        /*004c*/ 	.byte	0x03, 0x1b
        /*004e*/ 	.short	0x00ff


	//----- nvinfo : EIATTR_MERCURY_ISA_VERSION
	.align		4
        /*0050*/ 	.byte	0x03, 0x5f
        /*0052*/ 	.short	0x0101


	//----- nvinfo : EIATTR_VRC_CTA_INIT_COUNT
	.align		4
        /*0054*/ 	.byte	0x02, 0x4a
	.zero		1
	.zero		1


	//----- nvinfo : EIATTR_EXIT_INSTR_OFFSETS
	.align		4
        /*0058*/ 	.byte	0x04, 0x1c
        /*005a*/ 	.short	(.L_19 - .L_18)


	//   ....[0]....
.L_18:
        /*005c*/ 	.word	0x00000040


	//   ....[1]....
        /*0060*/ 	.word	0x000001a0


	//----- nvinfo : EIATTR_CRS_STACK_SIZE
	.align		4
.L_19:
        /*0064*/ 	.byte	0x04, 0x1e
        /*0066*/ 	.short	(.L_21 - .L_20)
.L_20:
        /*0068*/ 	.word	0x00000000


	//----- nvinfo : EIATTR_CBANK_PARAM_SIZE
	.align		4
.L_21:
        /*006c*/ 	.byte	0x03, 0x19
        /*006e*/ 	.short	0x0020


	//----- nvinfo : EIATTR_PARAM_CBANK
	.align		4
        /*0070*/ 	.byte	0x04, 0x0a
        /*0072*/ 	.short	(.L_23 - .L_22)
	.align		4
.L_22:
        /*0074*/ 	.word	index@(.nv.constant0._Z7inverseiPdS_S_)
        /*0078*/ 	.short	0x0380
        /*007a*/ 	.short	0x0020


	//----- nvinfo : EIATTR_SW_WAR
	.align		4
.L_23:
        /*007c*/ 	.byte	0x04, 0x36
        /*007e*/ 	.short	(.L_25 - .L_24)
.L_24:
        /*0080*/ 	.word	0x00000008
.L_25:


//--------------------- .nv.callgraph             --------------------------
	.section	.nv.callgraph,"",@"SHT_CUDA_CALLGRAPH"
	.align	4
	.sectionentsize	8
	.align		4
        /*0000*/ 	.word	0x00000000
	.align		4
        /*0004*/ 	.word	0xffffffff
	.align		4
        /*0008*/ 	.word	0x00000000
	.align		4
        /*000c*/ 	.word	0xfffffffe
	.align		4
        /*0010*/ 	.word	0x00000000
	.align		4
        /*0014*/ 	.word	0xfffffffd
	.align		4
        /*0018*/ 	.word	0x00000000
	.align		4
        /*001c*/ 	.word	0xfffffffc


//--------------------- .text._Z7inverseiPdS_S_   --------------------------
	.section	.text._Z7inverseiPdS_S_,"ax",@progbits
	.align	128
        .global         _Z7inverseiPdS_S_
        .type           _Z7inverseiPdS_S_,@function
        .size           _Z7inverseiPdS_S_,(.L_x_5 - _Z7inverseiPdS_S_)
        .other          _Z7inverseiPdS_S_,@"STO_CUDA_ENTRY STV_DEFAULT"
_Z7inverseiPdS_S_:
.text._Z7inverseiPdS_S_:
[----:B------:R-:W-:Y:S01]  /*0000*/  LDC R1, c[0x0][0x37c] ;  /* 0x0000df00ff017b82 */ /* 0x000fe20000000800 */
[----:B------:R-:W0:Y:S01]  /*0010*/  S2R R0, SR_TID.X ;  /* 0x0000000000007919 */ /* 0x000e220000002100 */
[----:B------:R-:W0:Y:S02]  /*0020*/  LDCU UR4, c[0x0][0x380] ;  /* 0x00007000ff0477ac */ /* 0x000e240008000800 */
[----:B0-----:R-:W-:-:S13]  /*0030*/  ISETP.GE.AND P0, PT, R0, UR4, PT ;  /* 0x0000000400007c0c */ /* 0x001fda000bf06270 */
[----:B------:R-:W-:Y:S05]  /*0040*/  @P0 EXIT ;  /* 0x000000000000094d */ /* 0x000fea0003800000 */
[----:B------:R-:W0:Y:S01]  /*0050*/  LDC.64 R2, c[0x0][0x388] ;  /* 0x0000e200ff027b82 */ /* 0x000e220000000a00 */
[----:B------:R-:W0:Y:S07]  /*0060*/  LDCU.64 UR4, c[0x0][0x358] ;  /* 0x00006b00ff0477ac */ /* 0x000e2e0008000a00 */
[----:B------:R-:W1:Y:S01]  /*0070*/  LDC.64 R4, c[0x0][0x390] ;  /* 0x0000e400ff047b82 */ /* 0x000e620000000a00 */
[----:B0-----:R-:W2:Y:S04]  /*0080*/  LDG.E.64 R2, desc[UR4][R2.64] ;  /* 0x0000000402027981 */ /* 0x001ea8000c1e1b00 */
[----:B-1----:R-:W2:Y:S02]  /*0090*/  LDG.E.64 R4, desc[UR4][R4.64] ;  /* 0x0000000404047981 */ /* 0x002ea4000c1e1b00 */
[----:B--2---:R-:W-:-:S06]  /*00a0*/  DADD R6, R2, R4 ;  /* 0x0000000002067229 */ /* 0x004fcc0000000004 */
[----:B------:R-:W0:Y:S04]  /*00b0*/  MUFU.RCP64H R9, R7 ;  /* 0x0000000700097308 */ /* 0x000e280000001800 */
[----:B------:R-:W-:-:S05]  /*00c0*/  VIADD R8, R7, 0x300402 ;  /* 0x0030040207087836 */ /* 0x000fca0000000000 */
[----:B------:R-:W-:Y:S01]  /*00d0*/  FSETP.GEU.AND P0, PT, |R8|, 5.8789094863358348022e-39, PT ;  /* 0x004004020800780b */ /* 0x000fe20003f0e200 */
[----:B0-----:R-:W-:-:S08]  /*00e0*/  DFMA R10, -R6, R8, 1 ;  /* 0x3ff00000060a742b */ /* 0x001fd00000000108 */
[----:B------:R-:W-:-:S08]  /*00f0*/  DFMA R10, R10, R10, R10 ;  /* 0x0000000a0a0a722b */ /* 0x000fd0000000000a */
[----:B------:R-:W-:-:S08]  /*0100*/  DFMA R10, R8, R10, R8 ;  /* 0x0000000a080a722b */ /* 0x000fd00000000008 */
[----:B------:R-:W-:-:S08]  /*0110*/  DFMA R12, -R6, R10, 1 ;  /* 0x3ff00000060c742b */ /* 0x000fd0000000010a */
[----:B------:R-:W-:Y:S01]  /*0120*/  DFMA R10, R10, R12, R10 ;  /* 0x0000000c0a0a722b */ /* 0x000fe2000000000a */
[----:B------:R-:W-:Y:S10]  /*0130*/  @P0 BRA `(.L_x_0) ;  /* 0x0000000000100947 */ /* 0x000ff40003800000 */
[----:B------:R-:W-:-:S05]  /*0140*/  LOP3.LUT R0, R7, 0x7fffffff, RZ, 0xc0, !PT ;  /* 0x7fffffff07007812 */ /* 0x000fca00078ec0ff */
[----:B------:R-:W-:Y:S01]  /*0150*/  VIADD R9, R0, 0xfff00000 ;  /* 0xfff0000000097836 */ /* 0x000fe20000000000 */
[----:B------:R-:W-:-:S07]  /*0160*/  MOV R0, 0x180 ;  /* 0x0000018000007802 */ /* 0x000fce0000000f00 */
[----:B------:R-:W-:Y:S05]  /*0170*/  CALL.REL.NOINC `($__internal_0_$__cuda_sm20_dblrcp_rn_slowpath_v3) ;  /* 0x00000000000c7944 */ /* 0x000fea0003c00000 */
.L_x_0:
[----:B------:R-:W0:Y:S02]  /*0180*/  LDC.64 R2, c[0x0][0x398] ;  /* 0x0000e600ff027b82 */ /* 0x000e240000000a00 */
[----:B0-----:R-:W-:Y:S01]  /*0190*/  STG.E.64 desc[UR4][R2.64], R10 ;  /* 0x0000000a02007986 */ /* 0x001fe2000c101b04 */
[----:B------:R-:W-:Y:S05]  /*01a0*/  EXIT ;  /* 0x000000000000794d */ /* 0x000fea0003800000 */
        .weak           $__internal_0_$__cuda_sm20_dblrcp_rn_slowpath_v3
        .type           $__internal_0_$__cuda_sm20_dblrcp_rn_slowpath_v3,@function
        .size           $__internal_0_$__cuda_sm20_dblrcp_rn_slowpath_v3,(.L_x_5 - $__internal_0_$__cuda_sm20_dblrcp_rn_slowpath_v3)
$__internal_0_$__cuda_sm20_dblrcp_rn_slowpath_v3:
[----:B------:R-:W-:Y:S01]  /*01b0*/  IMAD.MOV.U32 R2, RZ, RZ, R6 ;  /* 0x000000ffff027224 */ /* 0x000fe200078e0006 */
[----:B------:R-:W-:-:S06]  /*01c0*/  MOV R3, R7 ;  /* 0x0000000700037202 */ /* 0x000fcc0000000f00 */
[----:B------:R-:W-:-:S14]  /*01d0*/  DSETP.GTU.AND P0, PT, |R2|, +INF , PT ;  /* 0x7ff000000200742a */ /* 0x000fdc0003f0c200 */
[----:B------:R-:W-:Y:S05]  /*01e0*/  @P0 BRA `(.L_x_1) ;  /* 0x0000000000800947 */ /* 0x000fea0003800000 */
[----:B------:R-:W-:-:S05]  /*01f0*/  LOP3.LUT R6, R7, 0x7fffffff, RZ, 0xc0, !PT ;  /* 0x7fffffff07067812 */ /* 0x000fca00078ec0ff */
[----:B------:R-:W-:-:S05]  /*0200*/  VIADD R4, R6, 0xffffffff ;  /* 0xffffffff06047836 */ /* 0x000fca0000000000 */
[----:B------:R-:W-:-:S13]  /*0210*/  ISETP.GE.U32.AND P0, PT, R4, 0x7fefffff, PT ;  /* 0x7fefffff0400780c */ /* 0x000fda0003f06070 */
[----:B------:R-:W-:Y:S01]  /*0220*/  @P0 LOP3.LUT R5, R3, 0x7ff00000, RZ, 0x3c, !PT ;  /* 0x7ff0000003050812 */ /* 0x000fe200078e3cff */
[----:B------:R-:W-:Y:S01]  /*0230*/  @P0 IMAD.MOV.U32 R4, RZ, RZ, RZ ;  /* 0x000000ffff040224 */ /* 0x000fe200078e00ff */
[----:B------:R-:W-:Y:S06]  /*0240*/  @P0 BRA `(.L_x_2) ;  /* 0x0000000000700947 */ /* 0x000fec0003800000 */
[----:B------:R-:W-:-:S13]  /*0250*/  ISETP.GE.U32.AND P0, PT, R6, 0x1000001, PT ;  /* 0x010000010600780c */ /* 0x000fda0003f06070 */
[----:B------:R-:W-:Y:S05]  /*0260*/  @!P0 BRA `(.L_x_3) ;  /* 0x0000000000388947 */ /* 0x000fea0003800000 */
[----:B------:R-:W-:Y:S01]  /*0270*/  VIADD R5, R3, 0xc0200000 ;  /* 0xc020000003057836 */ /* 0x000fe20000000000 */
[----:B------:R-:W-:Y:S01]  /*0280*/  MOV R4, R2 ;  /* 0x0000000200047202 */ /* 0x000fe20000000f00 */
[----:B------:R-:W-:Y:S02]  /*0290*/  IMAD.MOV.U32 R6, RZ, RZ, R9 ;  /* 0x000000ffff067224 */ /* 0x000fe400078e0009 */
[----:B------:R-:W0:Y:S04]  /*02a0*/  MUFU.RCP64H R7, R5 ;  /* 0x0000000500077308 */ /* 0x000e280000001800 */
[----:B0-----:R-:W-:-:S08]  /*02b0*/  DFMA R8, -R4, R6, 1 ;  /* 0x3ff000000408742b */ /* 0x001fd00000000106 */
[----:B------:R-:W-:-:S08]  /*02c0*/  DFMA R8, R8, R8, R8 ;  /* 0x000000080808722b */ /* 0x000fd00000000008 */
[----:B------:R-:W-:-:S08]  /*02d0*/  DFMA R8, R6, R8, R6 ;  /* 0x000000080608722b */ /* 0x000fd00000000006 */
[----:B------:R-:W-:-:S08]  /*02e0*/  DFMA R6, -R4, R8, 1 ;  /* 0x3ff000000406742b */ /* 0x000fd00000000108 */
[----:B------:R-:W-:-:S08]  /*02f0*/  DFMA R6, R8, R6, R8 ;  /* 0x000000060806722b */ /* 0x000fd00000000008 */
[----:B------:R-:W-:-:S08]  /*0300*/  DMUL R6, R6, 2.2250738585072013831e-308 ;  /* 0x0010000006067828 */ /* 0x000fd00000000000 */
[----:B------:R-:W-:-:S08]  /*0310*/  DFMA R2, -R2, R6, 1 ;  /* 0x3ff000000202742b */ /* 0x000fd00000000106 */
[----:B------:R-:W-:-:S08]  /*0320*/  DFMA R2, R2, R2, R2 ;  /* 0x000000020202722b */ /* 0x000fd00000000002 */
[----:B------:R-:W-:Y:S01]  /*0330*/  DFMA R4, R6, R2, R6 ;  /* 0x000000020604722b */ /* 0x000fe20000000006 */
[----:B------:R-:W-:Y:S10]  /*0340*/  BRA `(.L_x_2) ;  /* 0x0000000000307947 */ /* 0x000ff40003800000 */
.L_x_3:
[----:B------:R-:W-:Y:S01]  /*0350*/  DMUL R2, R2, 8.11296384146066816958e+31 ;  /* 0x4690000002027828 */ /* 0x000fe20000000000 */
[----:B------:R-:W-:-:S05]  /*0360*/  IMAD.MOV.U32 R4, RZ, RZ, R9 ;  /* 0x000000ffff047224 */ /* 0x000fca00078e0009 */
[----:B------:R-:W0:Y:S02]  /*0370*/  MUFU.RCP64H R5, R3 ;  /* 0x0000000300057308 */ /* 0x000e240000001800 */
[----:B0-----:R-:W-:-:S08]  /*0380*/  DFMA R6, -R2, R4, 1 ;  /* 0x3ff000000206742b */ /* 0x001fd00000000104 */
[----:B------:R-:W-:-:S08]  /*0390*/  DFMA R6, R6, R6, R6 ;  /* 0x000000060606722b */ /* 0x000fd00000000006 */
[----:B------:R-:W-:-:S08]  /*03a0*/  DFMA R6, R4, R6, R4 ;  /* 0x000000060406722b */ /* 0x000fd00000000004 */
[----:B------:R-:W-:-:S08]  /*03b0*/  DFMA R4, -R2, R6, 1 ;  /* 0x3ff000000204742b */ /* 0x000fd00000000106 */
[----:B------:R-:W-:-:S08]  /*03c0*/  DFMA R4, R6, R4, R6 ;  /* 0x000000040604722b */ /* 0x000fd00000000006 */
[----:B------:R-:W-:Y:S01]  /*03d0*/  DMUL R4, R4, 8.11296384146066816958e+31 ;  /* 0x4690000004047828 */ /* 0x000fe20000000000 */
[----:B------:R-:W-:Y:S10]  /*03e0*/  BRA `(.L_x_2) ;  /* 0x0000000000087947 */ /* 0x000ff40003800000 */
.L_x_1:
[----:B------:R-:W-:Y:S02]  /*03f0*/  LOP3.LUT R5, R3, 0x80000, RZ, 0xfc, !PT ;  /* 0x0008000003057812 */ /* 0x000fe400078efcff */
[----:B------:R-:W-:-:S07]  /*0400*/  MOV R4, R2 ;  /* 0x0000000200047202 */ /* 0x000fce0000000f00 */
.L_x_2:
[----:B------:R-:W-:Y:S01]  /*0410*/  MOV R2, R0 ;  /* 0x0000000000027202 */ /* 0x000fe20000000f00 */
[----:B------:R-:W-:Y:S02]  /*0420*/  IMAD.MOV.U32 R3, RZ, RZ, 0x0 ;  /* 0x00000000ff037424 */ /* 0x000fe400078e00ff */
[----:B------:R-:W-:Y:S02]  /*0430*/  IMAD.MOV.U32 R10, RZ, RZ, R4 ;  /* 0x000000ffff0a7224 */ /* 0x000fe400078e0004 */
[----:B------:R-:W-:Y:S01]  /*0440*/  IMAD.MOV.U32 R11, RZ, RZ, R5 ;  /* 0x000000ffff0b7224 */ /* 0x000fe200078e0005 */
[----:B------:R-:W-:Y:S06]  /*0450*/  RET.REL.NODEC R2 `(_Z7inverseiPdS_S_) ;  /* 0xfffffff802e87950 */ /* 0x000fec0003c3ffff */
.L_x_4:
[----:B------:R-:W-:-:S00]  /*0460*/  BRA `(.L_x_4) ;  /* 0xfffffffc00fc7947 */ /* 0x000fc0000383ffff */
[----:B------:R-:W-:-:S00]  /*0470*/  NOP ;  /* 0x0000000000007918 */ /* 0x000fc00000000000 */
        /* <DEDUP_REMOVED lines=8> */
.L_x_5:


//--------------------- .nv.shared.reserved.0     --------------------------
	.section	.nv.shared.reserved.0,"aw",@nobits
	.weak		__nv_reservedSMEM_offset_0_alias
	.size		__nv_reservedSMEM_offset_0_alias, 0, 64
	.other		__nv_reservedSMEM_offset_0_alias,@"STO_CUDA_RESERVED_SHARED STV_DEFAULT"
__nv_reservedSMEM_offset_0_alias:
	.zero		0
	.zero		64


//--------------------- .nv.constant0._Z7inverseiPdS_S_ --------------------------
	.section	.nv.constant0._Z7inverseiPdS_S_,"a",@progbits
	.sectionflags	@""
	.align	4
.nv.constant0._Z7inverseiPdS_S_:
	.zero		928


//--------------------- SYMBOLS --------------------------

	.type		.nv.reservedSmem.offset0,@object
	.size		.nv.reservedSmem.offset0,0x4
